//
// Generated by NVIDIA NVVM Compiler
//
// Compiler Build ID: CL-36424714
// Cuda compilation tools, release 13.0, V13.0.88
// Based on NVVM 20.0.0
//

.version 9.0
.target sm_100
.address_size 64

	// .globl	mymatmul_kernel0
// _ZZ16mymatmul_kernel0E11data_shared has been demoted
// _ZZ16mymatmul_kernel0E13kernel_shared has been demoted

.visible .entry mymatmul_kernel0(
	.param .u64 .ptr .align 1 mymatmul_kernel0_param_0,
	.param .u64 .ptr .align 1 mymatmul_kernel0_param_1,
	.param .u64 .ptr .align 1 mymatmul_kernel0_param_2
)
.maxntid 64
{
	.local .align 16 .b8 	__local_depot0[128];
	.reg .b64 	%SP;
	.reg .b64 	%SPL;
	.reg .pred 	%p<5>;
	.reg .b32 	%r<63>;
	.reg .b32 	%f<246>;
	.reg .b64 	%rd<18>;
	// demoted variable
	.shared .align 4 .b8 _ZZ16mymatmul_kernel0E11data_shared[16384];
	// demoted variable
	.shared .align 4 .b8 _ZZ16mymatmul_kernel0E13kernel_shared[32768];
	mov.u64 	%SPL, __local_depot0;
	ld.param.u64 	%rd5, [mymatmul_kernel0_param_0];
	ld.param.u64 	%rd6, [mymatmul_kernel0_param_1];
	ld.param.u64 	%rd4, [mymatmul_kernel0_param_2];
	cvta.to.global.u64 	%rd1, %rd5;
	cvta.to.global.u64 	%rd7, %rd6;
	add.u64 	%rd2, %SPL, 0;
	mov.f32 	%f33, 0f00000000;
	st.local.v4.f32 	[%rd2], {%f33, %f33, %f33, %f33};
	st.local.v4.f32 	[%rd2+64], {%f33, %f33, %f33, %f33};
	st.local.v4.f32 	[%rd2+16], {%f33, %f33, %f33, %f33};
	st.local.v4.f32 	[%rd2+80], {%f33, %f33, %f33, %f33};
	st.local.v4.f32 	[%rd2+32], {%f33, %f33, %f33, %f33};
	st.local.v4.f32 	[%rd2+96], {%f33, %f33, %f33, %f33};
	st.local.v4.f32 	[%rd2+48], {%f33, %f33, %f33, %f33};
	st.local.v4.f32 	[%rd2+112], {%f33, %f33, %f33, %f33};
	mov.u32 	%r1, %ctaid.x;
	shl.b32 	%r21, %r1, 9;
	and.b32  	%r22, %r21, 2147450880;
	mov.u32 	%r2, %tid.x;
	or.b32  	%r3, %r22, %r2;
	shl.b32 	%r23, %r1, 6;
	and.b32  	%r4, %r23, 4032;
	shl.b32 	%r24, %r2, 5;
	and.b32  	%r5, %r24, 1024;
	shl.b32 	%r25, %r2, 1;
	and.b32  	%r6, %r25, 62;
	add.s64 	%rd3, %rd7, 131072;
	shl.b32 	%r26, %r2, 2;
	mov.u32 	%r27, _ZZ16mymatmul_kernel0E13kernel_shared;
	add.s32 	%r7, %r27, %r26;
	mov.b32 	%r58, 0;
$L__BB0_1:
	bar.sync 	0;
	shl.b32 	%r29, %r58, 7;
	add.s32 	%r30, %r3, %r29;
	mul.wide.u32 	%rd9, %r30, 4;
	add.s64 	%rd10, %rd1, %rd9;
	ld.global.nc.f32 	%f34, [%rd10];
	shl.b32 	%r31, %r2, 2;
	mov.u32 	%r32, _ZZ16mymatmul_kernel0E11data_shared;
	add.s32 	%r33, %r32, %r31;
	st.shared.f32 	[%r33], %f34;
	ld.global.nc.f32 	%f35, [%rd10+256];
	st.shared.f32 	[%r33+256], %f35;
	ld.global.nc.f32 	%f36, [%rd10+4096];
	st.shared.f32 	[%r33+512], %f36;
	ld.global.nc.f32 	%f37, [%rd10+4352];
	st.shared.f32 	[%r33+768], %f37;
	ld.global.nc.f32 	%f38, [%rd10+8192];
	st.shared.f32 	[%r33+1024], %f38;
	ld.global.nc.f32 	%f39, [%rd10+8448];
	st.shared.f32 	[%r33+1280], %f39;
	ld.global.nc.f32 	%f40, [%rd10+12288];
	st.shared.f32 	[%r33+1536], %f40;
	ld.global.nc.f32 	%f41, [%rd10+12544];
	st.shared.f32 	[%r33+1792], %f41;
	ld.global.nc.f32 	%f42, [%rd10+16384];
	st.shared.f32 	[%r33+2048], %f42;
	ld.global.nc.f32 	%f43, [%rd10+16640];
	st.shared.f32 	[%r33+2304], %f43;
	ld.global.nc.f32 	%f44, [%rd10+20480];
	st.shared.f32 	[%r33+2560], %f44;
	ld.global.nc.f32 	%f45, [%rd10+20736];
	st.shared.f32 	[%r33+2816], %f45;
	ld.global.nc.f32 	%f46, [%rd10+24576];
	st.shared.f32 	[%r33+3072], %f46;
	ld.global.nc.f32 	%f47, [%rd10+24832];
	st.shared.f32 	[%r33+3328], %f47;
	ld.global.nc.f32 	%f48, [%rd10+28672];
	st.shared.f32 	[%r33+3584], %f48;
	ld.global.nc.f32 	%f49, [%rd10+28928];
	st.shared.f32 	[%r33+3840], %f49;
	ld.global.nc.f32 	%f50, [%rd10+32768];
	st.shared.f32 	[%r33+4096], %f50;
	ld.global.nc.f32 	%f51, [%rd10+33024];
	st.shared.f32 	[%r33+4352], %f51;
	ld.global.nc.f32 	%f52, [%rd10+36864];
	st.shared.f32 	[%r33+4608], %f52;
	ld.global.nc.f32 	%f53, [%rd10+37120];
	st.shared.f32 	[%r33+4864], %f53;
	ld.global.nc.f32 	%f54, [%rd10+40960];
	st.shared.f32 	[%r33+5120], %f54;
	ld.global.nc.f32 	%f55, [%rd10+41216];
	st.shared.f32 	[%r33+5376], %f55;
	ld.global.nc.f32 	%f56, [%rd10+45056];
	st.shared.f32 	[%r33+5632], %f56;
	ld.global.nc.f32 	%f57, [%rd10+45312];
	st.shared.f32 	[%r33+5888], %f57;
	ld.global.nc.f32 	%f58, [%rd10+49152];
	st.shared.f32 	[%r33+6144], %f58;
	ld.global.nc.f32 	%f59, [%rd10+49408];
	st.shared.f32 	[%r33+6400], %f59;
	ld.global.nc.f32 	%f60, [%rd10+53248];
	st.shared.f32 	[%r33+6656], %f60;
	ld.global.nc.f32 	%f61, [%rd10+53504];
	st.shared.f32 	[%r33+6912], %f61;
	ld.global.nc.f32 	%f62, [%rd10+57344];
	st.shared.f32 	[%r33+7168], %f62;
	ld.global.nc.f32 	%f63, [%rd10+57600];
	st.shared.f32 	[%r33+7424], %f63;
	ld.global.nc.f32 	%f64, [%rd10+61440];
	st.shared.f32 	[%r33+7680], %f64;
	ld.global.nc.f32 	%f65, [%rd10+61696];
	st.shared.f32 	[%r33+7936], %f65;
	ld.global.nc.f32 	%f66, [%rd10+65536];
	st.shared.f32 	[%r33+8192], %f66;
	ld.global.nc.f32 	%f67, [%rd10+65792];
	st.shared.f32 	[%r33+8448], %f67;
	ld.global.nc.f32 	%f68, [%rd10+69632];
	st.shared.f32 	[%r33+8704], %f68;
	ld.global.nc.f32 	%f69, [%rd10+69888];
	st.shared.f32 	[%r33+8960], %f69;
	ld.global.nc.f32 	%f70, [%rd10+73728];
	st.shared.f32 	[%r33+9216], %f70;
	ld.global.nc.f32 	%f71, [%rd10+73984];
	st.shared.f32 	[%r33+9472], %f71;
	ld.global.nc.f32 	%f72, [%rd10+77824];
	st.shared.f32 	[%r33+9728], %f72;
	ld.global.nc.f32 	%f73, [%rd10+78080];
	st.shared.f32 	[%r33+9984], %f73;
	ld.global.nc.f32 	%f74, [%rd10+81920];
	st.shared.f32 	[%r33+10240], %f74;
	ld.global.nc.f32 	%f75, [%rd10+82176];
	st.shared.f32 	[%r33+10496], %f75;
	ld.global.nc.f32 	%f76, [%rd10+86016];
	st.shared.f32 	[%r33+10752], %f76;
	ld.global.nc.f32 	%f77, [%rd10+86272];
	st.shared.f32 	[%r33+11008], %f77;
	ld.global.nc.f32 	%f78, [%rd10+90112];
	st.shared.f32 	[%r33+11264], %f78;
	ld.global.nc.f32 	%f79, [%rd10+90368];
	st.shared.f32 	[%r33+11520], %f79;
	ld.global.nc.f32 	%f80, [%rd10+94208];
	st.shared.f32 	[%r33+11776], %f80;
	ld.global.nc.f32 	%f81, [%rd10+94464];
	st.shared.f32 	[%r33+12032], %f81;
	ld.global.nc.f32 	%f82, [%rd10+98304];
	st.shared.f32 	[%r33+12288], %f82;
	ld.global.nc.f32 	%f83, [%rd10+98560];
	st.shared.f32 	[%r33+12544], %f83;
	ld.global.nc.f32 	%f84, [%rd10+102400];
	st.shared.f32 	[%r33+12800], %f84;
	ld.global.nc.f32 	%f85, [%rd10+102656];
	st.shared.f32 	[%r33+13056], %f85;
	ld.global.nc.f32 	%f86, [%rd10+106496];
	st.shared.f32 	[%r33+13312], %f86;
	ld.global.nc.f32 	%f87, [%rd10+106752];
	st.shared.f32 	[%r33+13568], %f87;
	ld.global.nc.f32 	%f88, [%rd10+110592];
	st.shared.f32 	[%r33+13824], %f88;
	ld.global.nc.f32 	%f89, [%rd10+110848];
	st.shared.f32 	[%r33+14080], %f89;
	ld.global.nc.f32 	%f90, [%rd10+114688];
	st.shared.f32 	[%r33+14336], %f90;
	ld.global.nc.f32 	%f91, [%rd10+114944];
	st.shared.f32 	[%r33+14592], %f91;
	ld.global.nc.f32 	%f92, [%rd10+118784];
	st.shared.f32 	[%r33+14848], %f92;
	ld.global.nc.f32 	%f93, [%rd10+119040];
	st.shared.f32 	[%r33+15104], %f93;
	ld.global.nc.f32 	%f94, [%rd10+122880];
	st.shared.f32 	[%r33+15360], %f94;
	ld.global.nc.f32 	%f95, [%rd10+123136];
	st.shared.f32 	[%r33+15616], %f95;
	ld.global.nc.f32 	%f96, [%rd10+126976];
	st.shared.f32 	[%r33+15872], %f96;
	ld.global.nc.f32 	%f97, [%rd10+127232];
	st.shared.f32 	[%r33+16128], %f97;
	shl.b32 	%r34, %r58, 19;
	add.s32 	%r35, %r4, %r2;
	or.b32  	%r59, %r35, %r34;
	mov.b32 	%r60, 2048;
$L__BB0_2:
	mul.wide.u32 	%rd11, %r59, 4;
	add.s64 	%rd12, %rd3, %rd11;
	ld.global.nc.f32 	%f98, [%rd12+-131072];
	add.s32 	%r36, %r7, %r60;
	st.shared.f32 	[%r36+-2048], %f98;
	ld.global.nc.f32 	%f99, [%rd12+-114688];
	st.shared.f32 	[%r36+-1792], %f99;
	ld.global.nc.f32 	%f100, [%rd12+-98304];
	st.shared.f32 	[%r36+-1536], %f100;
	ld.global.nc.f32 	%f101, [%rd12+-81920];
	st.shared.f32 	[%r36+-1280], %f101;
	ld.global.nc.f32 	%f102, [%rd12+-65536];
	st.shared.f32 	[%r36+-1024], %f102;
	ld.global.nc.f32 	%f103, [%rd12+-49152];
	st.shared.f32 	[%r36+-768], %f103;
	ld.global.nc.f32 	%f104, [%rd12+-32768];
	st.shared.f32 	[%r36+-512], %f104;
	ld.global.nc.f32 	%f105, [%rd12+-16384];
	st.shared.f32 	[%r36+-256], %f105;
	ld.global.nc.f32 	%f106, [%rd12];
	st.shared.f32 	[%r36], %f106;
	ld.global.nc.f32 	%f107, [%rd12+16384];
	st.shared.f32 	[%r36+256], %f107;
	ld.global.nc.f32 	%f108, [%rd12+32768];
	st.shared.f32 	[%r36+512], %f108;
	ld.global.nc.f32 	%f109, [%rd12+49152];
	st.shared.f32 	[%r36+768], %f109;
	ld.global.nc.f32 	%f110, [%rd12+65536];
	st.shared.f32 	[%r36+1024], %f110;
	ld.global.nc.f32 	%f111, [%rd12+81920];
	st.shared.f32 	[%r36+1280], %f111;
	ld.global.nc.f32 	%f112, [%rd12+98304];
	st.shared.f32 	[%r36+1536], %f112;
	ld.global.nc.f32 	%f113, [%rd12+114688];
	st.shared.f32 	[%r36+1792], %f113;
	add.s32 	%r60, %r60, 4096;
	add.s32 	%r59, %r59, 65536;
	setp.ne.s32 	%p1, %r60, 34816;
	@%p1 bra 	$L__BB0_2;
	bar.sync 	0;
	mov.b32 	%r61, 0;
$L__BB0_4:
	shl.b32 	%r39, %r61, 4;
	add.s32 	%r15, %r39, %r5;
	shl.b32 	%r40, %r6, 2;
	shl.b32 	%r41, %r61, 12;
	or.b32  	%r42, %r41, %r40;
	mov.u32 	%r43, _ZZ16mymatmul_kernel0E13kernel_shared;
	add.s32 	%r44, %r43, %r42;
	ld.shared.f32 	%f1, [%r44];
	ld.shared.f32 	%f2, [%r44+4];
	ld.shared.f32 	%f3, [%r44+256];
	ld.shared.f32 	%f4, [%r44+260];
	ld.shared.f32 	%f5, [%r44+512];
	ld.shared.f32 	%f6, [%r44+516];
	ld.shared.f32 	%f7, [%r44+768];
	ld.shared.f32 	%f8, [%r44+772];
	ld.shared.f32 	%f9, [%r44+1024];
	ld.shared.f32 	%f10, [%r44+1028];
	ld.shared.f32 	%f11, [%r44+1280];
	ld.shared.f32 	%f12, [%r44+1284];
	ld.shared.f32 	%f13, [%r44+1536];
	ld.shared.f32 	%f14, [%r44+1540];
	ld.shared.f32 	%f15, [%r44+1792];
	ld.shared.f32 	%f16, [%r44+1796];
	ld.shared.f32 	%f17, [%r44+2048];
	ld.shared.f32 	%f18, [%r44+2052];
	ld.shared.f32 	%f19, [%r44+2304];
	ld.shared.f32 	%f20, [%r44+2308];
	ld.shared.f32 	%f21, [%r44+2560];
	ld.shared.f32 	%f22, [%r44+2564];
	ld.shared.f32 	%f23, [%r44+2816];
	ld.shared.f32 	%f24, [%r44+2820];
	ld.shared.f32 	%f25, [%r44+3072];
	ld.shared.f32 	%f26, [%r44+3076];
	ld.shared.f32 	%f27, [%r44+3328];
	ld.shared.f32 	%f28, [%r44+3332];
	ld.shared.f32 	%f29, [%r44+3584];
	ld.shared.f32 	%f30, [%r44+3588];
	ld.shared.f32 	%f31, [%r44+3840];
	ld.shared.f32 	%f32, [%r44+3844];
	mov.b32 	%r62, 0;
$L__BB0_5:
	shl.b32 	%r45, %r62, 1;
	shl.b32 	%r46, %r62, 7;
	add.s32 	%r47, %r15, %r46;
	mul.wide.u32 	%rd13, %r45, 4;
	add.s64 	%rd14, %rd2, %rd13;
	shl.b32 	%r48, %r47, 2;
	mov.u32 	%r49, _ZZ16mymatmul_kernel0E11data_shared;
	add.s32 	%r50, %r49, %r48;
	ld.shared.f32 	%f114, [%r50+8192];
	ld.shared.f32 	%f115, [%r50];
	ld.local.v2.f32 	{%f116, %f117}, [%rd14];
	fma.rn.f32 	%f118, %f115, %f1, %f116;
	ld.local.v2.f32 	{%f119, %f120}, [%rd14+64];
	fma.rn.f32 	%f121, %f114, %f1, %f119;
	fma.rn.f32 	%f122, %f115, %f2, %f117;
	fma.rn.f32 	%f123, %f114, %f2, %f120;
	ld.shared.f32 	%f124, [%r50+8196];
	ld.shared.f32 	%f125, [%r50+4];
	fma.rn.f32 	%f126, %f125, %f3, %f118;
	fma.rn.f32 	%f127, %f124, %f3, %f121;
	fma.rn.f32 	%f128, %f125, %f4, %f122;
	fma.rn.f32 	%f129, %f124, %f4, %f123;
	ld.shared.f32 	%f130, [%r50+8200];
	ld.shared.f32 	%f131, [%r50+8];
	fma.rn.f32 	%f132, %f131, %f5, %f126;
	fma.rn.f32 	%f133, %f130, %f5, %f127;
	fma.rn.f32 	%f134, %f131, %f6, %f128;
	fma.rn.f32 	%f135, %f130, %f6, %f129;
	ld.shared.f32 	%f136, [%r50+8204];
	ld.shared.f32 	%f137, [%r50+12];
	fma.rn.f32 	%f138, %f137, %f7, %f132;
	fma.rn.f32 	%f139, %f136, %f7, %f133;
	fma.rn.f32 	%f140, %f137, %f8, %f134;
	fma.rn.f32 	%f141, %f136, %f8, %f135;
	ld.shared.f32 	%f142, [%r50+8208];
	ld.shared.f32 	%f143, [%r50+16];
	fma.rn.f32 	%f144, %f143, %f9, %f138;
	fma.rn.f32 	%f145, %f142, %f9, %f139;
	fma.rn.f32 	%f146, %f143, %f10, %f140;
	fma.rn.f32 	%f147, %f142, %f10, %f141;
	ld.shared.f32 	%f148, [%r50+8212];
	ld.shared.f32 	%f149, [%r50+20];
	fma.rn.f32 	%f150, %f149, %f11, %f144;
	fma.rn.f32 	%f151, %f148, %f11, %f145;
	fma.rn.f32 	%f152, %f149, %f12, %f146;
	fma.rn.f32 	%f153, %f148, %f12, %f147;
	ld.shared.f32 	%f154, [%r50+8216];
	ld.shared.f32 	%f155, [%r50+24];
	fma.rn.f32 	%f156, %f155, %f13, %f150;
	fma.rn.f32 	%f157, %f154, %f13, %f151;
	fma.rn.f32 	%f158, %f155, %f14, %f152;
	fma.rn.f32 	%f159, %f154, %f14, %f153;
	ld.shared.f32 	%f160, [%r50+8220];
	ld.shared.f32 	%f161, [%r50+28];
	fma.rn.f32 	%f162, %f161, %f15, %f156;
	fma.rn.f32 	%f163, %f160, %f15, %f157;
	fma.rn.f32 	%f164, %f161, %f16, %f158;
	fma.rn.f32 	%f165, %f160, %f16, %f159;
	ld.shared.f32 	%f166, [%r50+8224];
	ld.shared.f32 	%f167, [%r50+32];
	fma.rn.f32 	%f168, %f167, %f17, %f162;
	fma.rn.f32 	%f169, %f166, %f17, %f163;
	fma.rn.f32 	%f170, %f167, %f18, %f164;
	fma.rn.f32 	%f171, %f166, %f18, %f165;
	ld.shared.f32 	%f172, [%r50+8228];
	ld.shared.f32 	%f173, [%r50+36];
	fma.rn.f32 	%f174, %f173, %f19, %f168;
	fma.rn.f32 	%f175, %f172, %f19, %f169;
	fma.rn.f32 	%f176, %f173, %f20, %f170;
	fma.rn.f32 	%f177, %f172, %f20, %f171;
	ld.shared.f32 	%f178, [%r50+8232];
	ld.shared.f32 	%f179, [%r50+40];
	fma.rn.f32 	%f180, %f179, %f21, %f174;
	fma.rn.f32 	%f181, %f178, %f21, %f175;
	fma.rn.f32 	%f182, %f179, %f22, %f176;
	fma.rn.f32 	%f183, %f178, %f22, %f177;
	ld.shared.f32 	%f184, [%r50+8236];
	ld.shared.f32 	%f185, [%r50+44];
	fma.rn.f32 	%f186, %f185, %f23, %f180;
	fma.rn.f32 	%f187, %f184, %f23, %f181;
	fma.rn.f32 	%f188, %f185, %f24, %f182;
	fma.rn.f32 	%f189, %f184, %f24, %f183;
	ld.shared.f32 	%f190, [%r50+8240];
	ld.shared.f32 	%f191, [%r50+48];
	fma.rn.f32 	%f192, %f191, %f25, %f186;
	fma.rn.f32 	%f193, %f190, %f25, %f187;
	fma.rn.f32 	%f194, %f191, %f26, %f188;
	fma.rn.f32 	%f195, %f190, %f26, %f189;
	ld.shared.f32 	%f196, [%r50+8244];
	ld.shared.f32 	%f197, [%r50+52];
	fma.rn.f32 	%f198, %f197, %f27, %f192;
	fma.rn.f32 	%f199, %f196, %f27, %f193;
	fma.rn.f32 	%f200, %f197, %f28, %f194;
	fma.rn.f32 	%f201, %f196, %f28, %f195;
	ld.shared.f32 	%f202, [%r50+8248];
	ld.shared.f32 	%f203, [%r50+56];
	fma.rn.f32 	%f204, %f203, %f29, %f198;
	fma.rn.f32 	%f205, %f202, %f29, %f199;
	fma.rn.f32 	%f206, %f203, %f30, %f200;
	fma.rn.f32 	%f207, %f202, %f30, %f201;
	ld.shared.f32 	%f208, [%r50+8252];
	ld.shared.f32 	%f209, [%r50+60];
	fma.rn.f32 	%f210, %f209, %f31, %f204;
	fma.rn.f32 	%f211, %f208, %f31, %f205;
	fma.rn.f32 	%f212, %f209, %f32, %f206;
	st.local.v2.f32 	[%rd14], {%f210, %f212};
	fma.rn.f32 	%f213, %f208, %f32, %f207;
	st.local.v2.f32 	[%rd14+64], {%f211, %f213};
	add.s32 	%r62, %r62, 1;
	setp.ne.s32 	%p2, %r62, 8;
	@%p2 bra 	$L__BB0_5;
	add.s32 	%r61, %r61, 1;
	setp.ne.s32 	%p3, %r61, 8;
	@%p3 bra 	$L__BB0_4;
	add.s32 	%r58, %r58, 1;
	setp.ne.s32 	%p4, %r58, 8;
	@%p4 bra 	$L__BB0_1;
	cvta.to.global.u64 	%rd15, %rd4;
	shl.b32 	%r51, %r1, 11;
	and.b32  	%r52, %r51, 2147352576;
	shl.b32 	%r53, %r2, 10;
	and.b32  	%r54, %r53, 32768;
	or.b32  	%r55, %r52, %r54;
	or.b32  	%r56, %r55, %r4;
	add.s32 	%r57, %r56, %r6;
	ld.local.v4.f32 	{%f214, %f215, %f216, %f217}, [%rd2];
	mul.wide.u32 	%rd16, %r57, 4;
	add.s64 	%rd17, %rd15, %rd16;
	st.global.f32 	[%rd17], %f214;
	ld.local.v4.f32 	{%f218, %f219, %f220, %f221}, [%rd2+64];
	st.global.f32 	[%rd17+262144], %f218;
	st.global.f32 	[%rd17+4], %f215;
	st.global.f32 	[%rd17+262148], %f219;
	st.global.f32 	[%rd17+16384], %f216;
	st.global.f32 	[%rd17+278528], %f220;
	st.global.f32 	[%rd17+16388], %f217;
	st.global.f32 	[%rd17+278532], %f221;
	ld.local.v4.f32 	{%f222, %f223, %f224, %f225}, [%rd2+16];
	st.global.f32 	[%rd17+32768], %f222;
	ld.local.v4.f32 	{%f226, %f227, %f228, %f229}, [%rd2+80];
	st.global.f32 	[%rd17+294912], %f226;
	st.global.f32 	[%rd17+32772], %f223;
	st.global.f32 	[%rd17+294916], %f227;
	st.global.f32 	[%rd17+49152], %f224;
	st.global.f32 	[%rd17+311296], %f228;
	st.global.f32 	[%rd17+49156], %f225;
	st.global.f32 	[%rd17+311300], %f229;
	ld.local.v4.f32 	{%f230, %f231, %f232, %f233}, [%rd2+32];
	st.global.f32 	[%rd17+65536], %f230;
	ld.local.v4.f32 	{%f234, %f235, %f236, %f237}, [%rd2+96];
	st.global.f32 	[%rd17+327680], %f234;
	st.global.f32 	[%rd17+65540], %f231;
	st.global.f32 	[%rd17+327684], %f235;
	st.global.f32 	[%rd17+81920], %f232;
	st.global.f32 	[%rd17+344064], %f236;
	st.global.f32 	[%rd17+81924], %f233;
	st.global.f32 	[%rd17+344068], %f237;
	ld.local.v4.f32 	{%f238, %f239, %f240, %f241}, [%rd2+48];
	st.global.f32 	[%rd17+98304], %f238;
	ld.local.v4.f32 	{%f242, %f243, %f244, %f245}, [%rd2+112];
	st.global.f32 	[%rd17+360448], %f242;
	st.global.f32 	[%rd17+98308], %f239;
	st.global.f32 	[%rd17+360452], %f243;
	st.global.f32 	[%rd17+114688], %f240;
	st.global.f32 	[%rd17+376832], %f244;
	st.global.f32 	[%rd17+114692], %f241;
	st.global.f32 	[%rd17+376836], %f245;
	ret;

}


// ===== COMPILED SASS (sm_100) =====

	.target	sm_100

	.elftype	@"ET_EXEC"


//--------------------- .note.nv.tkinfo           --------------------------
	.section	.note.nv.tkinfo,"",@"SHT_NOTE"
	.sectionflags	@"SHF_NOTE_NV_TKINFO"
	.tkinfo
        /*0018*/ 	.word	0x00000002
        /*0030*/ 	.string	""
        /*0030*/ 	.string	"ptxas"
        /*0030*/ 	.string	"Cuda compilation tools, release 13.0, V13.0.88"
        /*0030*/ 	.string	"Build cuda_13.0.r13.0/compiler.36424714_0"
        /*0030*/ 	.string	"-arch sm_100 -m 64 "



//--------------------- .note.nv.cuinfo           --------------------------
	.section	.note.nv.cuinfo,"",@"SHT_NOTE"
	.sectionflags	@"SHF_NOTE_NV_CUINFO"
        /*0018*/ 	.short	0x0002
        /*001a*/ 	.short	0x0064
        /*001c*/ 	.short	0x0082
	.zero		2


//--------------------- .nv.info                  --------------------------
	.section	.nv.info,"",@"SHT_CUDA_INFO"
	.align	4


	//----- nvinfo : EIATTR_REGCOUNT
	.align		4
        /*0000*/ 	.byte	0x04, 0x2f
        /*0002*/ 	.short	(.L_1 - .L_0)
	.align		4
.L_0:
        /*0004*/ 	.word	index@(mymatmul_kernel0)
        /*0008*/ 	.word	0x00000092


	//----- nvinfo : EIATTR_FRAME_SIZE
	.align		4
.L_1:
        /*000c*/ 	.byte	0x04, 0x11
        /*000e*/ 	.short	(.L_3 - .L_2)
	.align		4
.L_2:
        /*0010*/ 	.word	index@(mymatmul_kernel0)
        /*0014*/ 	.word	0x00000080


	//----- nvinfo : EIATTR_MIN_STACK_SIZE
	.align		4
.L_3:
        /*0018*/ 	.byte	0x04, 0x12
        /*001a*/ 	.short	(.L_5 - .L_4)
	.align		4
.L_4:
        /*001c*/ 	.word	index@(mymatmul_kernel0)
        /*0020*/ 	.word	0x00000080
.L_5:


//--------------------- .nv.compat                --------------------------
	.section	.nv.compat,"",@"SHT_CUDA_COMPAT_INFO"
	.align	4
        /*0000*/ 	.byte	0x02, 0x09, 0x00, 0x00, 0x02, 0x02, 0x01, 0x00, 0x02, 0x05, 0x05, 0x00, 0x03, 0x07, 0x01, 0x01
        /*0010*/ 	.byte	0x02, 0x03, 0x00, 0x00, 0x02, 0x06, 0x01, 0x00, 0x04, 0x0b, 0x08, 0x00, 0x09, 0x00, 0x00, 0x00
        /*0020*/ 	.byte	0x00, 0x00, 0x00, 0x00


//--------------------- .nv.info.mymatmul_kernel0 --------------------------
	.section	.nv.info.mymatmul_kernel0,"",@"SHT_CUDA_INFO"
	.sectionflags	@""
	.align	4


	//----- nvinfo : EIATTR_CUDA_API_VERSION
	.align		4
        /*0000*/ 	.byte	0x04, 0x37
        /*0002*/ 	.short	(.L_7 - .L_6)
.L_6:
        /*0004*/ 	.word	0x00000082


	//----- nvinfo : EIATTR_KPARAM_INFO
	.align		4
.L_7:
        /*0008*/ 	.byte	0x04, 0x17
        /*000a*/ 	.short	(.L_9 - .L_8)
.L_8:
        /*000c*/ 	.word	0x00000000
        /*0010*/ 	.short	0x0002
        /*0012*/ 	.short	0x0010
        /*0014*/ 	.byte	0x00, 0xf5, 0x21, 0x00


	//----- nvinfo : EIATTR_KPARAM_INFO
	.align		4
.L_9:
        /*0018*/ 	.byte	0x04, 0x17
        /*001a*/ 	.short	(.L_11 - .L_10)
.L_10:
        /*001c*/ 	.word	0x00000000
        /*0020*/ 	.short	0x0001
        /*0022*/ 	.short	0x0008
        /*0024*/ 	.byte	0x00, 0xf5, 0x21, 0x00


	//----- nvinfo : EIATTR_KPARAM_INFO
	.align		4
.L_11:
        /*0028*/ 	.byte	0x04, 0x17
        /*002a*/ 	.short	(.L_13 - .L_12)
.L_12:
        /*002c*/ 	.word	0x00000000
        /*0030*/ 	.short	0x0000
        /*0032*/ 	.short	0x0000
        /*0034*/ 	.byte	0x00, 0xf5, 0x21, 0x00


	//----- nvinfo : EIATTR_SPARSE_MMA_MASK
	.align		4
.L_13:
        /*0038*/ 	.byte	0x03, 0x50
        /*003a*/ 	.short	0x0000


	//----- nvinfo : EIATTR_MAXREG_COUNT
	.align		4
        /*003c*/ 	.byte	0x03, 0x1b
        /*003e*/ 	.short	0x00ff


	//----- nvinfo : EIATTR_NUM_BARRIERS
	.align		4
        /*0040*/ 	.byte	0x02, 0x4c
        /*0042*/ 	.byte	0x01
	.zero		1


	//----- nvinfo : EIATTR_MERCURY_ISA_VERSION
	.align		4
        /*0044*/ 	.byte	0x03, 0x5f
        /*0046*/ 	.short	0x0101


	//----- nvinfo : EIATTR_VRC_CTA_INIT_COUNT
	.align		4
        /*0048*/ 	.byte	0x02, 0x4a
	.zero		1
	.zero		1


	//----- nvinfo : EIATTR_EXIT_INSTR_OFFSETS
	.align		4
        /*004c*/ 	.byte	0x04, 0x1c
        /*004e*/ 	.short	(.L_15 - .L_14)


	//   ....[0]....
.L_14:
        /*0050*/ 	.word	0x00001dc0


	//----- nvinfo : EIATTR_MAX_THREADS
	.align		4
.L_15:
        /*0054*/ 	.byte	0x04, 0x05
        /*0056*/ 	.short	(.L_17 - .L_16)
.L_16:
        /*0058*/ 	.word	0x00000040
        /*005c*/ 	.word	0x00000001
        /*0060*/ 	.word	0x00000001


	//----- nvinfo : EIATTR_CBANK_PARAM_SIZE
	.align		4
.L_17:
        /*0064*/ 	.byte	0x03, 0x19
        /*0066*/ 	.short	0x0018


	//----- nvinfo : EIATTR_PARAM_CBANK
	.align		4
        /*0068*/ 	.byte	0x04, 0x0a
        /*006a*/ 	.short	(.L_19 - .L_18)
	.align		4
.L_18:
        /*006c*/ 	.word	index@(.nv.constant0.mymatmul_kernel0)
        /*0070*/ 	.short	0x0380
        /*0072*/ 	.short	0x0018


	//----- nvinfo : EIATTR_SW_WAR
	.align		4
.L_19:
        /*0074*/ 	.byte	0x04, 0x36
        /*0076*/ 	.short	(.L_21 - .L_20)
.L_20:
        /*0078*/ 	.word	0x00000008
.L_21:


//--------------------- .nv.callgraph             --------------------------
	.section	.nv.callgraph,"",@"SHT_CUDA_CALLGRAPH"
	.align	4
	.sectionentsize	8
	.align		4
        /*0000*/ 	.word	0x00000000
	.align		4
        /*0004*/ 	.word	0xffffffff
	.align		4
        /*0008*/ 	.word	0x00000000
	.align		4
        /*000c*/ 	.word	0xfffffffe
	.align		4
        /*0010*/ 	.word	0x00000000
	.align		4
        /*0014*/ 	.word	0xfffffffd
	.align		4
        /*0018*/ 	.word	0x00000000
	.align		4
        /*001c*/ 	.word	0xfffffffc


//--------------------- .text.mymatmul_kernel0    --------------------------
	.section	.text.mymatmul_kernel0,"ax",@progbits
	.align	128
        .global         mymatmul_kernel0
        .type           mymatmul_kernel0,@function
        .size           mymatmul_kernel0,(.L_x_5 - mymatmul_kernel0)
        .other          mymatmul_kernel0,@"STO_CUDA_ENTRY STV_DEFAULT"
mymatmul_kernel0:
.text.mymatmul_kernel0:
[----:B------:R-:W0:Y:S01]  /*0000*/  LDC R1, c[0x0][0x37c] ;  /* 0x0000df00ff017b82 */ /* 0x000e220000000800 */
[----:B------:R-:W1:Y:S07]  /*0010*/  S2R R36, SR_CTAID.X ;  /* 0x0000000000247919 */ /* 0x000e6e0000002500 */
[----:B------:R-:W2:Y:S01]  /*0020*/  S2UR UR5, SR_CgaCtaId ;  /* 0x00000000000579c3 */ /* 0x000ea20000008800 */
[----:B------:R-:W3:Y:S01]  /*0030*/  LDCU.64 UR6, c[0x0][0x388] ;  /* 0x00007100ff0677ac */ /* 0x000ee20008000a00 */
[----:B0-----:R-:W-:Y:S01]  /*0040*/  IADD3 R1, PT, PT, R1, -0x80, RZ ;  /* 0xffffff8001017810 */ /* 0x001fe20007ffe0ff */
[----:B------:R-:W0:Y:S01]  /*0050*/  S2R R34, SR_TID.X ;  /* 0x0000000000227919 */ /* 0x000e220000002100 */
[----:B------:R-:W-:Y:S01]  /*0060*/  HFMA2 R0, -RZ, RZ, 0, 0 ;  /* 0x00000000ff007431 */ /* 0x000fe200000001ff */
[----:B------:R-:W-:Y:S01]  /*0070*/  UMOV UR4, 0x400 ;  /* 0x0000040000047882 */ /* 0x000fe20000000000 */
[----:B------:R-:W-:Y:S01]  /*0080*/  MOV R2, R1 ;  /* 0x0000000100027202 */ /* 0x000fe20000000f00 */
[----:B------:R4:W-:Y:S01]  /*0090*/  STL.128 [R1], RZ ;  /* 0x000000ff01007387 */ /* 0x0009e20000100c00 */
[----:B------:R-:W-:Y:S01]  /*00a0*/  UIADD3 UR4, UPT, UPT, UR4, 0x4000, URZ ;  /* 0x0000400004047890 */ /* 0x000fe2000fffe0ff */
[----:B------:R-:W0:Y:S02]  /*00b0*/  LDCU.64 UR8, c[0x0][0x358] ;  /* 0x00006b00ff0877ac */ /* 0x000e240008000a00 */
[----:B------:R4:W-:Y:S04]  /*00c0*/  STL.128 [R1+0x40], RZ ;  /* 0x000040ff01007387 */ /* 0x0009e80000100c00 */
[----:B------:R4:W-:Y:S04]  /*00d0*/  STL.128 [R1+0x10], RZ ;  /* 0x000010ff01007387 */ /* 0x0009e80000100c00 */
[----:B------:R4:W-:Y:S01]  /*00e0*/  STL.128 [R1+0x50], RZ ;  /* 0x000050ff01007387 */ /* 0x0009e20000100c00 */
[----:B---3--:R-:W-:-:S03]  /*00f0*/  UIADD3 UR6, UP0, UPT, UR6, 0x20000, URZ ;  /* 0x0002000006067890 */ /* 0x008fc6000ff1e0ff */
[----:B------:R4:W-:Y:S01]  /*0100*/  STL.128 [R1+0x20], RZ ;  /* 0x000020ff01007387 */ /* 0x0009e20000100c00 */
[----:B------:R-:W-:Y:S02]  /*0110*/  UIADD3.X UR7, UPT, UPT, URZ, UR7, URZ, UP0, !UPT ;  /* 0x00000007ff077290 */ /* 0x000fe400087fe4ff */
[----:B--2---:R-:W-:Y:S01]  /*0120*/  ULEA UR4, UR5, UR4, 0x18 ;  /* 0x0000000405047291 */ /* 0x004fe2000f8ec0ff */
[----:B------:R4:W-:Y:S04]  /*0130*/  STL.128 [R1+0x60], RZ ;  /* 0x000060ff01007387 */ /* 0x0009e80000100c00 */
[----:B------:R4:W-:Y:S01]  /*0140*/  STL.128 [R1+0x30], RZ ;  /* 0x000030ff01007387 */ /* 0x0009e20000100c00 */
[C---:B-1----:R-:W-:Y:S02]  /*0150*/  SHF.L.U32 R4, R36.reuse, 0x6, RZ ;  /* 0x0000000624047819 */ /* 0x042fe400000006ff */
[----:B------:R-:W-:Y:S01]  /*0160*/  SHF.L.U32 R3, R36, 0x9, RZ ;  /* 0x0000000924037819 */ /* 0x000fe200000006ff */
[----:B------:R4:W-:Y:S01]  /*0170*/  STL.128 [R1+0x70], RZ ;  /* 0x000070ff01007387 */ /* 0x0009e20000100c00 */
[----:B0-----:R-:W-:-:S02]  /*0180*/  SHF.L.U32 R5, R34, 0x5, RZ ;  /* 0x0000000522057819 */ /* 0x001fc400000006ff */
[----:B------:R-:W-:Y:S02]  /*0190*/  SHF.L.U32 R6, R34, 0x1, RZ ;  /* 0x0000000122067819 */ /* 0x000fe400000006ff */
[----:B------:R-:W-:Y:S02]  /*01a0*/  LOP3.LUT R35, R4, 0xfc0, RZ, 0xc0, !PT ;  /* 0x00000fc004237812 */ /* 0x000fe400078ec0ff */
[----:B------:R-:W-:Y:S02]  /*01b0*/  LOP3.LUT R7, R5, 0x400, RZ, 0xc0, !PT ;  /* 0x0000040005077812 */ /* 0x000fe400078ec0ff */
[----:B------:R-:W-:Y:S02]  /*01c0*/  LOP3.LUT R37, R6, 0x3e, RZ, 0xc0, !PT ;  /* 0x0000003e06257812 */ /* 0x000fe400078ec0ff */
[----:B------:R-:W-:Y:S02]  /*01d0*/  LOP3.LUT R3, R34, 0x7fff8000, R3, 0xf8, !PT ;  /* 0x7fff800022037812 */ /* 0x000fe400078ef803 */
[----:B------:R-:W-:-:S02]  /*01e0*/  MOV R4, UR6 ;  /* 0x0000000600047c02 */ /* 0x000fc40008000f00 */
[----:B------:R-:W-:Y:S02]  /*01f0*/  MOV R5, UR7 ;  /* 0x0000000700057c02 */ /* 0x000fe40008000f00 */
[----:B----4-:R-:W-:-:S07]  /*0200*/  LEA R6, R34, UR4, 0x2 ;  /* 0x0000000422067c11 */ /* 0x010fce000f8e10ff */
.L_x_3:
[----:B-1----:R-:W0:Y:S01]  /*0210*/  LDC.64 R8, c[0x0][0x380] ;  /* 0x0000e000ff087b82 */ /* 0x002e220000000a00 */
[----:B------:R-:W-:-:S05]  /*0220*/  LEA R11, R0, R3, 0x7 ;  /* 0x00000003000b7211 */ /* 0x000fca00078e38ff */
[----:B0-----:R-:W-:-:S05]  /*0230*/  IMAD.WIDE.U32 R8, R11, 0x4, R8 ;  /* 0x000000040b087825 */ /* 0x001fca00078e0008 */
[----:B------:R-:W2:Y:S04]  /*0240*/  LDG.E.CONSTANT R10, desc[UR8][R8.64] ;  /* 0x00000008080a7981 */ /* 0x000ea8000c1e9900 */
[----:B------:R-:W3:Y:S04]  /*0250*/  LDG.E.CONSTANT R12, desc[UR8][R8.64+0x100] ;  /* 0x00010008080c7981 */ /* 0x000ee8000c1e9900 */
[----:B------:R-:W4:Y:S04]  /*0260*/  LDG.E.CONSTANT R14, desc[UR8][R8.64+0x1000] ;  /* 0x00100008080e7981 */ /* 0x000f28000c1e9900 */
[----:B------:R-:W5:Y:S04]  /*0270*/  LDG.E.CONSTANT R16, desc[UR8][R8.64+0x1100] ;  /* 0x0011000808107981 */ /* 0x000f68000c1e9900 */
        /* <DEDUP_REMOVED lines=59> */
[----:B------:R0:W5:Y:S01]  /*0630*/  LDG.E.CONSTANT R140, desc[UR8][R8.64+0x1f100] ;  /* 0x01f10008088c7981 */ /* 0x000162000c1e9900 */
[----:B------:R-:W1:Y:S01]  /*0640*/  S2UR UR5, SR_CgaCtaId ;  /* 0x00000000000579c3 */ /* 0x000e620000008800 */
[----:B------:R-:W-:Y:S01]  /*0650*/  UMOV UR4, 0x400 ;  /* 0x0000040000047882 */ /* 0x000fe20000000000 */
[----:B0-----:R-:W-:-:S02]  /*0660*/  SHF.L.U32 R8, R0, 0x13, RZ ;  /* 0x0000001300087819 */ /* 0x001fc400000006ff */
[----:B------:R-:W-:Y:S02]  /*0670*/  IADD3 R0, PT, PT, R0, 0x1, RZ ;  /* 0x0000000100007810 */ /* 0x000fe40007ffe0ff */
[----:B------:R-:W-:Y:S02]  /*0680*/  IADD3 R9, PT, PT, R35, R34, RZ ;  /* 0x0000002223097210 */ /* 0x000fe40007ffe0ff */
[----:B------:R-:W-:Y:S01]  /*0690*/  BAR.SYNC.DEFER_BLOCKING 0x0 ;  /* 0x0000000000007b1d */ /* 0x000fe20000010000 */
[----:B------:R-:W-:Y:S02]  /*06a0*/  ISETP.NE.AND P1, PT, R0, 0x8, PT ;  /* 0x000000080000780c */ /* 0x000fe40003f25270 */
[----:B------:R-:W-:Y:S01]  /*06b0*/  LOP3.LUT R15, R9, R8, RZ, 0xfc, !PT ;  /* 0x00000008090f7212 */ /* 0x000fe200078efcff */
[----:B-1----:R-:W-:-:S06]  /*06c0*/  ULEA UR4, UR5, UR4, 0x18 ;  /* 0x0000000405047291 */ /* 0x002fcc000f8ec0ff */
[----:B------:R-:W-:Y:S01]  /*06d0*/  LEA R11, R34, UR4, 0x2 ;  /* 0x00000004220b7c11 */ /* 0x000fe2000f8e10ff */
[----:B------:R-:W-:-:S04]  /*06e0*/  UMOV UR4, 0x800 ;  /* 0x0000080000047882 */ /* 0x000fc80000000000 */
[----:B--2---:R0:W-:Y:S04]  /*06f0*/  STS [R11], R10 ;  /* 0x0000000a0b007388 */ /* 0x0041e80000000800 */
[----:B---3--:R0:W-:Y:S04]  /*0700*/  STS [R11+0x100], R12 ;  /* 0x0001000c0b007388 */ /* 0x0081e80000000800 */
[----:B----4-:R0:W-:Y:S04]  /*0710*/  STS [R11+0x200], R14 ;  /* 0x0002000e0b007388 */ /* 0x0101e80000000800 */
[----:B-----5:R0:W-:Y:S04]  /*0720*/  STS [R11+0x300], R16 ;  /* 0x000300100b007388 */ /* 0x0201e80000000800 */
[----:B------:R0:W-:Y:S04]  /*0730*/  STS [R11+0x400], R18 ;  /* 0x000400120b007388 */ /* 0x0001e80000000800 */
        /* <DEDUP_REMOVED lines=58> */
[----:B------:R0:W-:Y:S02]  /*0ae0*/  STS [R11+0x3f00], R140 ;  /* 0x003f008c0b007388 */ /* 0x0001e40000000800 */
.L_x_0:
[C-C-:B------:R-:W-:Y:S01]  /*0af0*/  IMAD.WIDE.U32 R8, R15.reuse, 0x4, R4.reuse ;  /* 0x000000040f087825 */ /* 0x140fe200078e0004 */
[C---:B0-----:R-:W-:Y:S02]  /*0b00*/  IADD3 R11, PT, PT, R15.reuse, 0x10000, RZ ;  /* 0x000100000f0b7810 */ /* 0x041fe40007ffe0ff */
[C---:B------:R-:W-:Y:S02]  /*0b10*/  IADD3 R13, PT, PT, R15.reuse, 0x20000, RZ ;  /* 0x000200000f0d7810 */ /* 0x040fe40007ffe0ff */
[----:B------:R-:W-:Y:S01]  /*0b20*/  IADD3 R17, PT, PT, R15, 0x30000, RZ ;  /* 0x000300000f117810 */ /* 0x000fe20007ffe0ff */
[----:B------:R-:W2:Y:S01]  /*0b30*/  LDG.E.CONSTANT R49, desc[UR8][R8.64+-0x20000] ;  /* 0xfe00000808317981 */ /* 0x000ea2000c1e9900 */
[----:B------:R-:W-:-:S03]  /*0b40*/  IMAD.WIDE.U32 R10, R11, 0x4, R4 ;  /* 0x000000040b0a7825 */ /* 0x000fc600078e0004 */
[----:B------:R-:W3:Y:S01]  /*0b50*/  LDG.E.CONSTANT R51, desc[UR8][R8.64+-0x1c000] ;  /* 0xfe40000808337981 */ /* 0x000ee2000c1e9900 */
[----:B------:R-:W-:-:S03]  /*0b60*/  IMAD.WIDE.U32 R12, R13, 0x4, R4 ;  /* 0x000000040d0c7825 */ /* 0x000fc600078e0004 */
        /* <DEDUP_REMOVED lines=13> */
[----:B------:R0:W5:Y:S04]  /*0c40*/  LDG.E.CONSTANT R79, desc[UR8][R8.64+0x1c000] ;  /* 0x01c00008084f7981 */ /* 0x000168000c1e9900 */
[----:B------:R-:W5:Y:S04]  /*0c50*/  LDG.E.CONSTANT R81, desc[UR8][R10.64+-0x20000] ;  /* 0xfe0000080a517981 */ /* 0x000f68000c1e9900 */
[----:B------:R-:W5:Y:S01]  /*0c60*/  LDG.E.CONSTANT R83, desc[UR8][R10.64+-0x1c000] ;  /* 0xfe4000080a537981 */ /* 0x000f62000c1e9900 */
[----:B0-----:R-:W-:-:S03]  /*0c70*/  IMAD.WIDE.U32 R8, R17, 0x4, R4 ;  /* 0x0000000411087825 */ /* 0x001fc600078e0004 */
        /* <DEDUP_REMOVED lines=45> */
[----:B------:R-:W5:Y:S01]  /*0f50*/  LDG.E.CONSTANT R47, desc[UR8][R8.64+0x1c000] ;  /* 0x01c00008082f7981 */ /* 0x000f62000c1e9900 */
[----:B------:R-:W-:-:S03]  /*0f60*/  IADD3 R15, PT, PT, R15, 0x40000, RZ ;  /* 0x000400000f0f7810 */ /* 0x000fc60007ffe0ff */
[----:B--2---:R1:W-:Y:S04]  /*0f70*/  STS [R6+UR4+-0x800], R49 ;  /* 0xfff8003106007988 */ /* 0x0043e80008000804 */
[----:B---3--:R1:W-:Y:S04]  /*0f80*/  STS [R6+UR4+-0x700], R51 ;  /* 0xfff9003306007988 */ /* 0x0083e80008000804 */
[----:B----4-:R1:W-:Y:S04]  /*0f90*/  STS [R6+UR4+-0x600], R53 ;  /* 0xfffa003506007988 */ /* 0x0103e80008000804 */
[----:B-----5:R1:W-:Y:S04]  /*0fa0*/  STS [R6+UR4+-0x500], R55 ;  /* 0xfffb003706007988 */ /* 0x0203e80008000804 */
[----:B------:R1:W-:Y:S04]  /*0fb0*/  STS [R6+UR4+-0x400], R57 ;  /* 0xfffc003906007988 */ /* 0x0003e80008000804 */
[----:B------:R1:W-:Y:S04]  /*0fc0*/  STS [R6+UR4+-0x300], R59 ;  /* 0xfffd003b06007988 */ /* 0x0003e80008000804 */
[----:B------:R1:W-:Y:S04]  /*0fd0*/  STS [R6+UR4+-0x200], R61 ;  /* 0xfffe003d06007988 */ /* 0x0003e80008000804 */
[----:B------:R1:W-:Y:S04]  /*0fe0*/  STS [R6+UR4+-0x100], R63 ;  /* 0xffff003f06007988 */ /* 0x0003e80008000804 */
[----:B------:R1:W-:Y:S04]  /*0ff0*/  STS [R6+UR4], R65 ;  /* 0x0000004106007988 */ /* 0x0003e80008000804 */
[----:B------:R1:W-:Y:S04]  /*1000*/  STS [R6+UR4+0x100], R67 ;  /* 0x0001004306007988 */ /* 0x0003e80008000804 */
        /* <DEDUP_REMOVED lines=53> */
[----:B------:R1:W-:Y:S01]  /*1360*/  STS [R6+UR4+0x3700], R47 ;  /* 0x0037002f06007988 */ /* 0x0003e20008000804 */
[----:B------:R-:W-:-:S04]  /*1370*/  UIADD3 UR4, UPT, UPT, UR4, 0x4000, URZ ;  /* 0x0000400004047890 */ /* 0x000fc8000fffe0ff */
[----:B------:R-:W-:-:S09]  /*1380*/  UISETP.NE.AND UP0, UPT, UR4, 0x8800, UPT ;  /* 0x000088000400788c */ /* 0x000fd2000bf05270 */
[----:B-1----:R-:W-:Y:S05]  /*1390*/  BRA.U UP0, `(.L_x_0) ;  /* 0xfffffff500d47547 */ /* 0x002fea000b83ffff */
[----:B------:R-:W-:Y:S01]  /*13a0*/  BAR.SYNC.DEFER_BLOCKING 0x0 ;  /* 0x0000000000007b1d */ /* 0x000fe20000010000 */
[----:B------:R-:W-:-:S07]  /*13b0*/  MOV R32, RZ ;  /* 0x000000ff00207202 */ /* 0x000fce0000000f00 */
.L_x_2:
[----:B------:R-:W0:Y:S01]  /*13c0*/  S2UR UR6, SR_CgaCtaId ;  /* 0x00000000000679c3 */ /* 0x000e220000008800 */
[----:B------:R-:W-:Y:S01]  /*13d0*/  UMOV UR4, 0x400 ;  /* 0x0000040000047882 */ /* 0x000fe20000000000 */
[C---:B-1----:R-:W-:Y:S01]  /*13e0*/  LEA R8, R32.reuse, R37, 0xa ;  /* 0x0000002520087211 */ /* 0x042fe200078e50ff */
[----:B------:R-:W-:Y:S01]  /*13f0*/  UIADD3 UR5, UPT, UPT, UR4, 0x4000, URZ ;  /* 0x0000400004057890 */ /* 0x000fe2000fffe0ff */
[C---:B------:R-:W-:Y:S01]  /*1400*/  LEA R48, R32.reuse, R7, 0x4 ;  /* 0x0000000720307211 */ /* 0x040fe200078e20ff */
[----:B------:R-:W-:Y:S01]  /*1410*/  HFMA2 R33, -RZ, RZ, 0, 0 ;  /* 0x00000000ff217431 */ /* 0x000fe200000001ff */
[----:B------:R-:W-:-:S04]  /*1420*/  IADD3 R32, PT, PT, R32, 0x1, RZ ;  /* 0x0000000120207810 */ /* 0x000fc80007ffe0ff */
[----:B------:R-:W-:Y:S01]  /*1430*/  ISETP.NE.AND P2, PT, R32, 0x8, PT ;  /* 0x000000082000780c */ /* 0x000fe20003f45270 */
[----:B0-----:R-:W-:Y:S02]  /*1440*/  ULEA UR5, UR6, UR5, 0x18 ;  /* 0x0000000506057291 */ /* 0x001fe4000f8ec0ff */
[----:B------:R-:W-:-:S04]  /*1450*/  ULEA UR4, UR6, UR4, 0x18 ;  /* 0x0000000406047291 */ /* 0x000fc8000f8ec0ff */
[----:B------:R-:W-:-:S05]  /*1460*/  LEA R8, R8, UR5, 0x2 ;  /* 0x0000000508087c11 */ /* 0x000fca000f8e10ff */
[----:B------:R0:W1:Y:S04]  /*1470*/  LDS.64 R50, [R8] ;  /* 0x0000000008327984 */ /* 0x0000680000000a00 */
[----:B------:R0:W2:Y:S04]  /*1480*/  LDS.64 R52, [R8+0x100] ;  /* 0x0001000008347984 */ /* 0x0000a80000000a00 */
[----:B------:R0:W3:Y:S04]  /*1490*/  LDS.64 R54, [R8+0x200] ;  /* 0x0002000008367984 */ /* 0x0000e80000000a00 */
[----:B------:R0:W4:Y:S04]  /*14a0*/  LDS.64 R56, [R8+0x300] ;  /* 0x0003000008387984 */ /* 0x0001280000000a00 */
[----:B------:R0:W0:Y:S04]  /*14b0*/  LDS.64 R58, [R8+0x400] ;  /* 0x00040000083a7984 */ /* 0x0000280000000a00 */
        /* <DEDUP_REMOVED lines=10> */
[----:B-1234-:R0:W0:Y:S02]  /*1560*/  LDS.64 R80, [R8+0xf00] ;  /* 0x000f000008507984 */ /* 0x01e0240000000a00 */
.L_x_1:
[----:B-1----:R-:W-:-:S04]  /*1570*/  SHF.L.U32 R9, R33, 0x1, RZ ;  /* 0x0000000121097819 */ /* 0x002fc800000006ff */
[----:B------:R-:W-:-:S05]  /*1580*/  LEA R38, R9, R2, 0x2 ;  /* 0x0000000209267211 */ /* 0x000fca00078e10ff */
[----:B------:R-:W2:Y:S04]  /*1590*/  LDL.64 R18, [R38+0x40] ;  /* 0x0000400026127983 */ /* 0x000ea80000100a00 */
[----:B------:R-:W3:Y:S01]  /*15a0*/  LDL.64 R16, [R38] ;  /* 0x0000000026107983 */ /* 0x000ee20000100a00 */
[C---:B0-----:R-:W-:Y:S02]  /*15b0*/  LEA R8, R33.reuse, R48, 0x7 ;  /* 0x0000003021087211 */ /* 0x041fe400078e38ff */
[----:B------:R-:W-:Y:S02]  /*15c0*/  IADD3 R33, PT, PT, R33, 0x1, RZ ;  /* 0x0000000121217810 */ /* 0x000fe40007ffe0ff */
[----:B------:R-:W-:Y:S02]  /*15d0*/  LEA R39, R8, UR4, 0x2 ;  /* 0x0000000408277c11 */ /* 0x000fe4000f8e10ff */
[----:B------:R-:W-:-:S03]  /*15e0*/  ISETP.NE.AND P0, PT, R33, 0x8, PT ;  /* 0x000000082100780c */ /* 0x000fc60003f05270 */
[----:B------:R-:W2:Y:S04]  /*15f0*/  LDS.128 R40, [R39+0x2000] ;  /* 0x0020000027287984 */ /* 0x000ea80000000c00 */
[----:B------:R-:W3:Y:S04]  /*1600*/  LDS.128 R44, [R39] ;  /* 0x00000000272c7984 */ /* 0x000ee80000000c00 */
[----:B------:R-:W0:Y:S04]  /*1610*/  LDS.128 R28, [R39+0x2010] ;  /* 0x00201000271c7984 */ /* 0x000e280000000c00 */
[----:B------:R-:W1:Y:S04]  /*1620*/  LDS.128 R24, [R39+0x10] ;  /* 0x0000100027187984 */ /* 0x000e680000000c00 */
[----:B------:R-:W4:Y:S04]  /*1630*/  LDS.128 R12, [R39+0x2020] ;  /* 0x00202000270c7984 */ /* 0x000f280000000c00 */
[----:B------:R-:W5:Y:S01]  /*1640*/  LDS.128 R8, [R39+0x20] ;  /* 0x0000200027087984 */ /* 0x000f620000000c00 */
[CC--:B--2---:R-:W-:Y:S01]  /*1650*/  FFMA R21, R50.reuse, R40.reuse, R18 ;  /* 0x0000002832157223 */ /* 0x0c4fe20000000012 */
[C---:B------:R-:W-:Y:S01]  /*1660*/  FFMA R40, R51.reuse, R40, R19 ;  /* 0x0000002833287223 */ /* 0x040fe20000000013 */
[-C--:B---3--:R-:W-:Y:S01]  /*1670*/  FFMA R19, R50, R44.reuse, R16 ;  /* 0x0000002c32137223 */ /* 0x088fe20000000010 */
[----:B------:R-:W-:Y:S01]  /*1680*/  FFMA R44, R51, R44, R17 ;  /* 0x0000002c332c7223 */ /* 0x000fe20000000011 */
[CC--:B------:R-:W-:Y:S01]  /*1690*/  FFMA R21, R52.reuse, R41.reuse, R21 ;  /* 0x0000002934157223 */ /* 0x0c0fe20000000015 */
[C---:B------:R-:W-:Y:S01]  /*16a0*/  FFMA R40, R53.reuse, R41, R40 ;  /* 0x0000002935287223 */ /* 0x040fe20000000028 */
[-C--:B------:R-:W-:Y:S01]  /*16b0*/  FFMA R41, R52, R45.reuse, R19 ;  /* 0x0000002d34297223 */ /* 0x080fe20000000013 */
[----:B------:R-:W-:Y:S01]  /*16c0*/  FFMA R44, R53, R45, R44 ;  /* 0x0000002d352c7223 */ /* 0x000fe2000000002c */
[CC--:B------:R-:W-:Y:S01]  /*16d0*/  FFMA R49, R54.reuse, R42.reuse, R21 ;  /* 0x0000002a36317223 */ /* 0x0c0fe20000000015 */
[C---:B------:R-:W-:Y:S01]  /*16e0*/  FFMA R42, R55.reuse, R42, R40 ;  /* 0x0000002a372a7223 */ /* 0x040fe20000000028 */
[----:B------:R-:W2:Y:S01]  /*16f0*/  LDS.128 R16, [R39+0x2030] ;  /* 0x0020300027107984 */ /* 0x000ea20000000c00 */
[-C--:B------:R-:W-:Y:S01]  /*1700*/  FFMA R40, R54, R46.reuse, R41 ;  /* 0x0000002e36287223 */ /* 0x080fe20000000029 */
[----:B------:R-:W-:Y:S01]  /*1710*/  FFMA R44, R55, R46, R44 ;  /* 0x0000002e372c7223 */ /* 0x000fe2000000002c */
[CC--:B------:R-:W-:Y:S01]  /*1720*/  FFMA R49, R56.reuse, R43.reuse, R49 ;  /* 0x0000002b38317223 */ /* 0x0c0fe20000000031 */
[----:B------:R-:W3:Y:S01]  /*1730*/  LDS.128 R20, [R39+0x30] ;  /* 0x0000300027147984 */ /* 0x000ee20000000c00 */
[C---:B------:R-:W-:Y:S01]  /*1740*/  FFMA R42, R57.reuse, R43, R42 ;  /* 0x0000002b392a7223 */ /* 0x040fe2000000002a */
[-C--:B------:R-:W-:Y:S01]  /*1750*/  FFMA R41, R56, R47.reuse, R40 ;  /* 0x0000002f38297223 */ /* 0x080fe20000000028 */
[----:B------:R-:W-:Y:S01]  /*1760*/  FFMA R44, R57, R47, R44 ;  /* 0x0000002f392c7223 */ /* 0x000fe2000000002c */
[CC--:B0-----:R-:W-:Y:S01]  /*1770*/  FFMA R49, R58.reuse, R28.reuse, R49 ;  /* 0x0000001c3a317223 */ /* 0x0c1fe20000000031 */
[C---:B------:R-:W-:Y:S01]  /*1780*/  FFMA R42, R59.reuse, R28, R42 ;  /* 0x0000001c3b2a7223 */ /* 0x040fe2000000002a */
[-C--:B-1----:R-:W-:Y:S01]  /*1790*/  FFMA R28, R58, R24.reuse, R41 ;  /* 0x000000183a1c7223 */ /* 0x082fe20000000029 */
[----:B------:R-:W-:Y:S01]  /*17a0*/  FFMA R44, R59, R24, R44 ;  /* 0x000000183b2c7223 */ /* 0x000fe2000000002c */
[CC--:B------:R-:W-:Y:S01]  /*17b0*/  FFMA R49, R60.reuse, R29.reuse, R49 ;  /* 0x0000001d3c317223 */ /* 0x0c0fe20000000031 */
[C---:B------:R-:W-:Y:S01]  /*17c0*/  FFMA R42, R61.reuse, R29, R42 ;  /* 0x0000001d3d2a7223 */ /* 0x040fe2000000002a */
[-C--:B------:R-:W-:Y:S01]  /*17d0*/  FFMA R29, R60, R25.reuse, R28 ;  /* 0x000000193c1d7223 */ /* 0x080fe2000000001c */
        /* <DEDUP_REMOVED lines=9> */
[CC--:B----4-:R-:W-:Y:S01]  /*1870*/  FFMA R49, R66.reuse, R12.reuse, R49 ;  /* 0x0000000c42317223 */ /* 0x0d0fe20000000031 */
[C---:B------:R-:W-:Y:S01]  /*1880*/  FFMA R42, R67.reuse, R12, R42 ;  /* 0x0000000c432a7223 */ /* 0x040fe2000000002a */
[-C--:B-----5:R-:W-:Y:S01]  /*1890*/  FFMA R12, R66, R8.reuse, R25 ;  /* 0x00000008420c7223 */ /* 0x0a0fe20000000019 */
        /* <DEDUP_REMOVED lines=28> */
[----:B------:R-:W-:-:S03]  /*1a60*/  FFMA R9, R81, R23, R44 ;  /* 0x0000001751097223 */ /* 0x000fc6000000002c */
[----:B------:R1:W-:Y:S04]  /*1a70*/  STL.64 [R38+0x40], R18 ;  /* 0x0000401226007387 */ /* 0x0003e80000100a00 */
[----:B------:R1:W-:Y:S01]  /*1a80*/  STL.64 [R38], R8 ;  /* 0x0000000826007387 */ /* 0x0003e20000100a00 */
[----:B------:R-:W-:Y:S05]  /*1a90*/  @P0 BRA `(.L_x_1) ;  /* 0xfffffff800b40947 */ /* 0x000fea000383ffff */
[----:B------:R-:W-:Y:S05]  /*1aa0*/  @P2 BRA `(.L_x_2) ;  /* 0xfffffff800442947 */ /* 0x000fea000383ffff */
[----:B------:R-:W-:Y:S05]  /*1ab0*/  @P1 BRA `(.L_x_3) ;  /* 0xffffffe400d41947 */ /* 0x000fea000383ffff */
[----:B------:R-:W2:Y:S01]  /*1ac0*/  LDL.128 R40, [R1] ;  /* 0x0000000001287983 */ /* 0x000ea20000100c00 */
[----:B------:R-:W0:Y:S03]  /*1ad0*/  LDC.64 R32, c[0x0][0x390] ;  /* 0x0000e400ff207b82 */ /* 0x000e260000000a00 */
[----:B------:R-:W3:Y:S04]  /*1ae0*/  LDL.128 R4, [R1+0x40] ;  /* 0x0000400001047983 */ /* 0x000ee80000100c00 */
[----:B-1----:R-:W4:Y:S04]  /*1af0*/  LDL.128 R8, [R1+0x10] ;  /* 0x0000100001087983 */ /* 0x002f280000100c00 */
[----:B------:R-:W5:Y:S04]  /*1b00*/  LDL.128 R12, [R1+0x50] ;  /* 0x00005000010c7983 */ /* 0x000f680000100c00 */
[----:B------:R-:W5:Y:S04]  /*1b10*/  LDL.128 R16, [R1+0x20] ;  /* 0x0000200001107983 */ /* 0x000f680000100c00 */
[----:B------:R-:W5:Y:S04]  /*1b20*/  LDL.128 R20, [R1+0x60] ;  /* 0x0000600001147983 */ /* 0x000f680000100c00 */
[----:B------:R-:W5:Y:S04]  /*1b30*/  LDL.128 R24, [R1+0x30] ;  /* 0x0000300001187983 */ /* 0x000f680000100c00 */
[----:B------:R-:W5:Y:S01]  /*1b40*/  LDL.128 R28, [R1+0x70] ;  /* 0x00007000011c7983 */ /* 0x000f620000100c00 */
[----:B------:R-:W-:-:S02]  /*1b50*/  SHF.L.U32 R0, R36, 0xb, RZ ;  /* 0x0000000b24007819 */ /* 0x000fc400000006ff */
[----:B------:R-:W-:Y:S02]  /*1b60*/  SHF.L.U32 R3, R34, 0xa, RZ ;  /* 0x0000000a22037819 */ /* 0x000fe400000006ff */
[----:B------:R-:W-:-:S04]  /*1b70*/  LOP3.LUT R0, R0, 0x7ffe0000, RZ, 0xc0, !PT ;  /* 0x7ffe000000007812 */ /* 0x000fc800078ec0ff */
[----:B------:R-:W-:-:S04]  /*1b80*/  LOP3.LUT R0, R0, 0x8000, R3, 0xf8, !PT ;  /* 0x0000800000007812 */ /* 0x000fc800078ef803 */
[----:B------:R-:W-:-:S04]  /*1b90*/  LOP3.LUT R0, R0, R35, RZ, 0xfc, !PT ;  /* 0x0000002300007212 */ /* 0x000fc800078efcff */
[----:B------:R-:W-:-:S05]  /*1ba0*/  IADD3 R0, PT, PT, R37, R0, RZ ;  /* 0x0000000025007210 */ /* 0x000fca0007ffe0ff */
[----:B0-----:R-:W-:-:S05]  /*1bb0*/  IMAD.WIDE.U32 R2, R0, 0x4, R32 ;  /* 0x0000000400027825 */ /* 0x001fca00078e0020 */
[----:B--2---:R-:W-:Y:S04]  /*1bc0*/  STG.E desc[UR8][R2.64], R40 ;  /* 0x0000002802007986 */ /* 0x004fe8000c101908 */
[----:B------:R-:W-:Y:S04]  /*1bd0*/  STG.E desc[UR8][R2.64+0x4], R41 ;  /* 0x0000042902007986 */ /* 0x000fe8000c101908 */
[----:B------:R-:W-:Y:S04]  /*1be0*/  STG.E desc[UR8][R2.64+0x4000], R42 ;  /* 0x0040002a02007986 */ /* 0x000fe8000c101908 */
[----:B------:R-:W-:Y:S04]  /*1bf0*/  STG.E desc[UR8][R2.64+0x4004], R43 ;  /* 0x0040042b02007986 */ /* 0x000fe8000c101908 */
[----:B---3--:R-:W-:Y:S04]  /*1c00*/  STG.E desc[UR8][R2.64+0x40000], R4 ;  /* 0x0400000402007986 */ /* 0x008fe8000c101908 */
[----:B------:R-:W-:Y:S04]  /*1c10*/  STG.E desc[UR8][R2.64+0x40004], R5 ;  /* 0x0400040502007986 */ /* 0x000fe8000c101908 */
[----:B------:R-:W-:Y:S04]  /*1c20*/  STG.E desc[UR8][R2.64+0x44000], R6 ;  /* 0x0440000602007986 */ /* 0x000fe8000c101908 */
[----:B------:R-:W-:Y:S04]  /*1c30*/  STG.E desc[UR8][R2.64+0x44004], R7 ;  /* 0x0440040702007986 */ /* 0x000fe8000c101908 */
[----:B----4-:R-:W-:Y:S04]  /*1c40*/  STG.E desc[UR8][R2.64+0x8000], R8 ;  /* 0x0080000802007986 */ /* 0x010fe8000c101908 */
[----:B------:R-:W-:Y:S04]  /*1c50*/  STG.E desc[UR8][R2.64+0x8004], R9 ;  /* 0x0080040902007986 */ /* 0x000fe8000c101908 */
[----:B------:R-:W-:Y:S04]  /*1c60*/  STG.E desc[UR8][R2.64+0xc000], R10 ;  /* 0x00c0000a02007986 */ /* 0x000fe8000c101908 */
[----:B------:R-:W-:Y:S04]  /*1c70*/  STG.E desc[UR8][R2.64+0xc004], R11 ;  /* 0x00c0040b02007986 */ /* 0x000fe8000c101908 */
[----:B-----5:R-:W-:Y:S04]  /*1c80*/  STG.E desc[UR8][R2.64+0x48000], R12 ;  /* 0x0480000c02007986 */ /* 0x020fe8000c101908 */
[----:B------:R-:W-:Y:S04]  /*1c90*/  STG.E desc[UR8][R2.64+0x48004], R13 ;  /* 0x0480040d02007986 */ /* 0x000fe8000c101908 */
        /* <DEDUP_REMOVED lines=17> */
[----:B------:R-:W-:Y:S01]  /*1db0*/  STG.E desc[UR8][R2.64+0x5c004], R31 ;  /* 0x05c0041f02007986 */ /* 0x000fe2000c101908 */
[----:B------:R-:W-:Y:S05]  /*1dc0*/  EXIT ;  /* 0x000000000000794d */ /* 0x000fea0003800000 */
.L_x_4:
[----:B------:R-:W-:-:S00]  /*1dd0*/  BRA `(.L_x_4) ;  /* 0xfffffffc00fc7947 */ /* 0x000fc0000383ffff */
[----:B------:R-:W-:-:S00]  /*1de0*/  NOP ;  /* 0x0000000000007918 */ /* 0x000fc00000000000 */
        /* <DEDUP_REMOVED lines=9> */
.L_x_5:


//--------------------- .nv.shared.mymatmul_kernel0 --------------------------
	.section	.nv.shared.mymatmul_kernel0,"aw",@nobits
	.sectionflags	@""
	.align	4
.nv.shared.mymatmul_kernel0:
	.zero		50176


//--------------------- .nv.shared.reserved.0     --------------------------
	.section	.nv.shared.reserved.0,"aw",@nobits
	.weak		__nv_reservedSMEM_offset_0_alias
	.size		__nv_reservedSMEM_offset_0_alias, 0, 64
	.other		__nv_reservedSMEM_offset_0_alias,@"STO_CUDA_RESERVED_SHARED STV_DEFAULT"
__nv_reservedSMEM_offset_0_alias:
	.zero		0
	.zero		64


//--------------------- .nv.constant0.mymatmul_kernel0 --------------------------
	.section	.nv.constant0.mymatmul_kernel0,"a",@progbits
	.sectionflags	@""
	.align	4
.nv.constant0.mymatmul_kernel0:
	.zero		920


//--------------------- SYMBOLS --------------------------

	.type		.nv.reservedSmem.offset0,@object
	.size		.nv.reservedSmem.offset0,0x4
	.type		.nv.reservedSmem.cap,@object
	.size		.nv.reservedSmem.cap,0x4
